//
// Generated by NVIDIA NVVM Compiler
//
// Compiler Build ID: CL-36424714
// Cuda compilation tools, release 13.0, V13.0.88
// Based on NVVM 20.0.0
//

.version 9.0
.target sm_100
.address_size 64

	// .globl	_Z5DCSv1PfS_Pi
.const .align 4 .b8 atominfo[1600];

.visible .entry _Z5DCSv1PfS_Pi(
	.param .u64 .ptr .align 1 _Z5DCSv1PfS_Pi_param_0,
	.param .u64 .ptr .align 1 _Z5DCSv1PfS_Pi_param_1,
	.param .u64 .ptr .align 1 _Z5DCSv1PfS_Pi_param_2
)
{
	.reg .pred 	%p<10>;
	.reg .b32 	%r<34>;
	.reg .b32 	%f<192>;
	.reg .b64 	%rd<23>;

	ld.param.u64 	%rd4, [_Z5DCSv1PfS_Pi_param_0];
	ld.param.u64 	%rd5, [_Z5DCSv1PfS_Pi_param_1];
	ld.param.u64 	%rd6, [_Z5DCSv1PfS_Pi_param_2];
	cvta.to.global.u64 	%rd7, %rd6;
	mov.u32 	%r15, %ntid.x;
	mov.u32 	%r16, %ctaid.x;
	mov.u32 	%r17, %tid.x;
	mad.lo.s32 	%r1, %r15, %r16, %r17;
	mov.u32 	%r18, %ntid.y;
	mov.u32 	%r19, %ctaid.y;
	mov.u32 	%r20, %tid.y;
	mad.lo.s32 	%r21, %r18, %r19, %r20;
	ld.global.u32 	%r22, [%rd7];
	max.s32 	%r23, %r1, %r21;
	setp.ge.s32 	%p1, %r23, %r22;
	@%p1 bra 	$L__BB0_13;
	cvta.to.global.u64 	%rd8, %rd4;
	cvta.to.global.u64 	%rd9, %rd5;
	ld.global.f32 	%f18, [%rd9];
	cvt.rzi.s32.f32 	%r25, %f18;
	mad.lo.s32 	%r26, %r21, 100, %r1;
	mul.wide.s32 	%rd10, %r26, 4;
	add.s64 	%rd1, %rd8, %rd10;
	ld.global.f32 	%f1, [%rd1];
	mul.lo.s32 	%r27, %r25, %r1;
	cvt.rn.f32.s32 	%f2, %r27;
	mul.lo.s32 	%r28, %r25, %r21;
	cvt.rn.f32.s32 	%f3, %r28;
	and.b32  	%r4, %r22, 7;
	setp.lt.u32 	%p2, %r22, 8;
	mov.b32 	%r32, 0;
	mov.f32 	%f191, 0f00000000;
	@%p2 bra 	$L__BB0_4;
	and.b32  	%r32, %r22, 2147483640;
	mov.u64 	%rd12, atominfo;
	add.s64 	%rd22, %rd12, 64;
	neg.s32 	%r30, %r32;
	mov.f32 	%f191, 0f00000000;
$L__BB0_3:
	.pragma "nounroll";
	ld.const.f32 	%f20, [%rd22+-64];
	sub.f32 	%f21, %f2, %f20;
	ld.const.f32 	%f22, [%rd22+-60];
	sub.f32 	%f23, %f3, %f22;
	ld.const.f32 	%f24, [%rd22+-52];
	mul.f32 	%f25, %f23, %f23;
	fma.rn.f32 	%f26, %f21, %f21, %f25;
	ld.const.f32 	%f27, [%rd22+-56];
	add.f32 	%f28, %f27, %f26;
	rsqrt.approx.f32 	%f29, %f28;
	fma.rn.f32 	%f30, %f24, %f29, %f191;
	ld.const.f32 	%f31, [%rd22+-48];
	sub.f32 	%f32, %f2, %f31;
	ld.const.f32 	%f33, [%rd22+-44];
	sub.f32 	%f34, %f3, %f33;
	ld.const.f32 	%f35, [%rd22+-36];
	mul.f32 	%f36, %f34, %f34;
	fma.rn.f32 	%f37, %f32, %f32, %f36;
	ld.const.f32 	%f38, [%rd22+-40];
	add.f32 	%f39, %f38, %f37;
	rsqrt.approx.f32 	%f40, %f39;
	fma.rn.f32 	%f41, %f35, %f40, %f30;
	ld.const.f32 	%f42, [%rd22+-32];
	sub.f32 	%f43, %f2, %f42;
	ld.const.f32 	%f44, [%rd22+-28];
	sub.f32 	%f45, %f3, %f44;
	ld.const.f32 	%f46, [%rd22+-20];
	mul.f32 	%f47, %f45, %f45;
	fma.rn.f32 	%f48, %f43, %f43, %f47;
	ld.const.f32 	%f49, [%rd22+-24];
	add.f32 	%f50, %f49, %f48;
	rsqrt.approx.f32 	%f51, %f50;
	fma.rn.f32 	%f52, %f46, %f51, %f41;
	ld.const.f32 	%f53, [%rd22+-16];
	sub.f32 	%f54, %f2, %f53;
	ld.const.f32 	%f55, [%rd22+-12];
	sub.f32 	%f56, %f3, %f55;
	ld.const.f32 	%f57, [%rd22+-4];
	mul.f32 	%f58, %f56, %f56;
	fma.rn.f32 	%f59, %f54, %f54, %f58;
	ld.const.f32 	%f60, [%rd22+-8];
	add.f32 	%f61, %f60, %f59;
	rsqrt.approx.f32 	%f62, %f61;
	fma.rn.f32 	%f63, %f57, %f62, %f52;
	ld.const.f32 	%f64, [%rd22];
	sub.f32 	%f65, %f2, %f64;
	ld.const.f32 	%f66, [%rd22+4];
	sub.f32 	%f67, %f3, %f66;
	ld.const.f32 	%f68, [%rd22+12];
	mul.f32 	%f69, %f67, %f67;
	fma.rn.f32 	%f70, %f65, %f65, %f69;
	ld.const.f32 	%f71, [%rd22+8];
	add.f32 	%f72, %f71, %f70;
	rsqrt.approx.f32 	%f73, %f72;
	fma.rn.f32 	%f74, %f68, %f73, %f63;
	ld.const.f32 	%f75, [%rd22+16];
	sub.f32 	%f76, %f2, %f75;
	ld.const.f32 	%f77, [%rd22+20];
	sub.f32 	%f78, %f3, %f77;
	ld.const.f32 	%f79, [%rd22+28];
	mul.f32 	%f80, %f78, %f78;
	fma.rn.f32 	%f81, %f76, %f76, %f80;
	ld.const.f32 	%f82, [%rd22+24];
	add.f32 	%f83, %f82, %f81;
	rsqrt.approx.f32 	%f84, %f83;
	fma.rn.f32 	%f85, %f79, %f84, %f74;
	ld.const.f32 	%f86, [%rd22+32];
	sub.f32 	%f87, %f2, %f86;
	ld.const.f32 	%f88, [%rd22+36];
	sub.f32 	%f89, %f3, %f88;
	ld.const.f32 	%f90, [%rd22+44];
	mul.f32 	%f91, %f89, %f89;
	fma.rn.f32 	%f92, %f87, %f87, %f91;
	ld.const.f32 	%f93, [%rd22+40];
	add.f32 	%f94, %f93, %f92;
	rsqrt.approx.f32 	%f95, %f94;
	fma.rn.f32 	%f96, %f90, %f95, %f85;
	ld.const.f32 	%f97, [%rd22+48];
	sub.f32 	%f98, %f2, %f97;
	ld.const.f32 	%f99, [%rd22+52];
	sub.f32 	%f100, %f3, %f99;
	ld.const.f32 	%f101, [%rd22+60];
	mul.f32 	%f102, %f100, %f100;
	fma.rn.f32 	%f103, %f98, %f98, %f102;
	ld.const.f32 	%f104, [%rd22+56];
	add.f32 	%f105, %f104, %f103;
	rsqrt.approx.f32 	%f106, %f105;
	fma.rn.f32 	%f191, %f101, %f106, %f96;
	add.s32 	%r30, %r30, 8;
	add.s64 	%rd22, %rd22, 128;
	setp.ne.s32 	%p3, %r30, 0;
	@%p3 bra 	$L__BB0_3;
$L__BB0_4:
	setp.eq.s32 	%p4, %r4, 0;
	@%p4 bra 	$L__BB0_12;
	and.b32  	%r10, %r22, 3;
	setp.lt.u32 	%p5, %r4, 4;
	@%p5 bra 	$L__BB0_7;
	mul.wide.u32 	%rd13, %r32, 16;
	mov.u64 	%rd14, atominfo;
	add.s64 	%rd15, %rd14, %rd13;
	ld.const.f32 	%f108, [%rd15];
	sub.f32 	%f109, %f2, %f108;
	ld.const.f32 	%f110, [%rd15+4];
	sub.f32 	%f111, %f3, %f110;
	ld.const.f32 	%f112, [%rd15+12];
	mul.f32 	%f113, %f111, %f111;
	fma.rn.f32 	%f114, %f109, %f109, %f113;
	ld.const.f32 	%f115, [%rd15+8];
	add.f32 	%f116, %f115, %f114;
	rsqrt.approx.f32 	%f117, %f116;
	fma.rn.f32 	%f118, %f112, %f117, %f191;
	ld.const.f32 	%f119, [%rd15+16];
	sub.f32 	%f120, %f2, %f119;
	ld.const.f32 	%f121, [%rd15+20];
	sub.f32 	%f122, %f3, %f121;
	ld.const.f32 	%f123, [%rd15+28];
	mul.f32 	%f124, %f122, %f122;
	fma.rn.f32 	%f125, %f120, %f120, %f124;
	ld.const.f32 	%f126, [%rd15+24];
	add.f32 	%f127, %f126, %f125;
	rsqrt.approx.f32 	%f128, %f127;
	fma.rn.f32 	%f129, %f123, %f128, %f118;
	ld.const.f32 	%f130, [%rd15+32];
	sub.f32 	%f131, %f2, %f130;
	ld.const.f32 	%f132, [%rd15+36];
	sub.f32 	%f133, %f3, %f132;
	ld.const.f32 	%f134, [%rd15+44];
	mul.f32 	%f135, %f133, %f133;
	fma.rn.f32 	%f136, %f131, %f131, %f135;
	ld.const.f32 	%f137, [%rd15+40];
	add.f32 	%f138, %f137, %f136;
	rsqrt.approx.f32 	%f139, %f138;
	fma.rn.f32 	%f140, %f134, %f139, %f129;
	ld.const.f32 	%f141, [%rd15+48];
	sub.f32 	%f142, %f2, %f141;
	ld.const.f32 	%f143, [%rd15+52];
	sub.f32 	%f144, %f3, %f143;
	ld.const.f32 	%f145, [%rd15+60];
	mul.f32 	%f146, %f144, %f144;
	fma.rn.f32 	%f147, %f142, %f142, %f146;
	ld.const.f32 	%f148, [%rd15+56];
	add.f32 	%f149, %f148, %f147;
	rsqrt.approx.f32 	%f150, %f149;
	fma.rn.f32 	%f191, %f145, %f150, %f140;
	add.s32 	%r32, %r32, 4;
$L__BB0_7:
	setp.eq.s32 	%p6, %r10, 0;
	@%p6 bra 	$L__BB0_12;
	setp.eq.s32 	%p7, %r10, 1;
	@%p7 bra 	$L__BB0_10;
	mul.wide.u32 	%rd16, %r32, 16;
	mov.u64 	%rd17, atominfo;
	add.s64 	%rd18, %rd17, %rd16;
	ld.const.f32 	%f152, [%rd18];
	sub.f32 	%f153, %f2, %f152;
	ld.const.f32 	%f154, [%rd18+4];
	sub.f32 	%f155, %f3, %f154;
	ld.const.f32 	%f156, [%rd18+12];
	mul.f32 	%f157, %f155, %f155;
	fma.rn.f32 	%f158, %f153, %f153, %f157;
	ld.const.f32 	%f159, [%rd18+8];
	add.f32 	%f160, %f159, %f158;
	rsqrt.approx.f32 	%f161, %f160;
	fma.rn.f32 	%f162, %f156, %f161, %f191;
	ld.const.f32 	%f163, [%rd18+16];
	sub.f32 	%f164, %f2, %f163;
	ld.const.f32 	%f165, [%rd18+20];
	sub.f32 	%f166, %f3, %f165;
	ld.const.f32 	%f167, [%rd18+28];
	mul.f32 	%f168, %f166, %f166;
	fma.rn.f32 	%f169, %f164, %f164, %f168;
	ld.const.f32 	%f170, [%rd18+24];
	add.f32 	%f171, %f170, %f169;
	rsqrt.approx.f32 	%f172, %f171;
	fma.rn.f32 	%f191, %f167, %f172, %f162;
	add.s32 	%r32, %r32, 2;
$L__BB0_10:
	and.b32  	%r29, %r22, 1;
	setp.eq.b32 	%p8, %r29, 1;
	not.pred 	%p9, %p8;
	@%p9 bra 	$L__BB0_12;
	mul.wide.u32 	%rd19, %r32, 16;
	mov.u64 	%rd20, atominfo;
	add.s64 	%rd21, %rd20, %rd19;
	ld.const.f32 	%f173, [%rd21];
	sub.f32 	%f174, %f2, %f173;
	ld.const.f32 	%f175, [%rd21+4];
	sub.f32 	%f176, %f3, %f175;
	ld.const.f32 	%f177, [%rd21+12];
	mul.f32 	%f178, %f176, %f176;
	fma.rn.f32 	%f179, %f174, %f174, %f178;
	ld.const.f32 	%f180, [%rd21+8];
	add.f32 	%f181, %f180, %f179;
	rsqrt.approx.f32 	%f182, %f181;
	fma.rn.f32 	%f191, %f177, %f182, %f191;
$L__BB0_12:
	add.f32 	%f183, %f1, %f191;
	st.global.f32 	[%rd1], %f183;
$L__BB0_13:
	ret;

}


// ===== COMPILED SASS (sm_100) =====

	.target	sm_100

	.elftype	@"ET_EXEC"


//--------------------- .note.nv.tkinfo           --------------------------
	.section	.note.nv.tkinfo,"",@"SHT_NOTE"
	.sectionflags	@"SHF_NOTE_NV_TKINFO"
	.tkinfo
        /*0018*/ 	.word	0x00000002
        /*0030*/ 	.string	""
        /*0030*/ 	.string	"ptxas"
        /*0030*/ 	.string	"Cuda compilation tools, release 13.0, V13.0.88"
        /*0030*/ 	.string	"Build cuda_13.0.r13.0/compiler.36424714_0"
        /*0030*/ 	.string	"-arch sm_100 -m 64 "



//--------------------- .note.nv.cuinfo           --------------------------
	.section	.note.nv.cuinfo,"",@"SHT_NOTE"
	.sectionflags	@"SHF_NOTE_NV_CUINFO"
        /*0018*/ 	.short	0x0002
        /*001a*/ 	.short	0x0064
        /*001c*/ 	.short	0x0082
	.zero		2


//--------------------- .nv.info                  --------------------------
	.section	.nv.info,"",@"SHT_CUDA_INFO"
	.align	4


	//----- nvinfo : EIATTR_REGCOUNT
	.align		4
        /*0000*/ 	.byte	0x04, 0x2f
        /*0002*/ 	.short	(.L_2 - .L_1)
	.align		4
.L_1:
        /*0004*/ 	.word	index@(_Z5DCSv1PfS_Pi)
        /*0008*/ 	.word	0x0000001c


	//----- nvinfo : EIATTR_FRAME_SIZE
	.align		4
.L_2:
        /*000c*/ 	.byte	0x04, 0x11
        /*000e*/ 	.short	(.L_4 - .L_3)
	.align		4
.L_3:
        /*0010*/ 	.word	index@(_Z5DCSv1PfS_Pi)
        /*0014*/ 	.word	0x00000000


	//----- nvinfo : EIATTR_MIN_STACK_SIZE
	.align		4
.L_4:
        /*0018*/ 	.byte	0x04, 0x12
        /*001a*/ 	.short	(.L_6 - .L_5)
	.align		4
.L_5:
        /*001c*/ 	.word	index@(_Z5DCSv1PfS_Pi)
        /*0020*/ 	.word	0x00000000
.L_6:


//--------------------- .nv.compat                --------------------------
	.section	.nv.compat,"",@"SHT_CUDA_COMPAT_INFO"
	.align	4
        /*0000*/ 	.byte	0x02, 0x09, 0x00, 0x00, 0x02, 0x02, 0x01, 0x00, 0x02, 0x05, 0x05, 0x00, 0x03, 0x07, 0x01, 0x01
        /*0010*/ 	.byte	0x02, 0x03, 0x00, 0x00, 0x02, 0x06, 0x01, 0x00, 0x04, 0x0b, 0x08, 0x00, 0x01, 0x00, 0x00, 0x00
        /*0020*/ 	.byte	0x00, 0x00, 0x00, 0x00


//--------------------- .nv.info._Z5DCSv1PfS_Pi   --------------------------
	.section	.nv.info._Z5DCSv1PfS_Pi,"",@"SHT_CUDA_INFO"
	.sectionflags	@""
	.align	4


	//----- nvinfo : EIATTR_CUDA_API_VERSION
	.align		4
        /*0000*/ 	.byte	0x04, 0x37
        /*0002*/ 	.short	(.L_8 - .L_7)
.L_7:
        /*0004*/ 	.word	0x00000082


	//----- nvinfo : EIATTR_KPARAM_INFO
	.align		4
.L_8:
        /*0008*/ 	.byte	0x04, 0x17
        /*000a*/ 	.short	(.L_10 - .L_9)
.L_9:
        /*000c*/ 	.word	0x00000000
        /*0010*/ 	.short	0x0002
        /*0012*/ 	.short	0x0010
        /*0014*/ 	.byte	0x00, 0xf5, 0x21, 0x00


	//----- nvinfo : EIATTR_KPARAM_INFO
	.align		4
.L_10:
        /*0018*/ 	.byte	0x04, 0x17
        /*001a*/ 	.short	(.L_12 - .L_11)
.L_11:
        /*001c*/ 	.word	0x00000000
        /*0020*/ 	.short	0x0001
        /*0022*/ 	.short	0x0008
        /*0024*/ 	.byte	0x00, 0xf5, 0x21, 0x00


	//----- nvinfo : EIATTR_KPARAM_INFO
	.align		4
.L_12:
        /*0028*/ 	.byte	0x04, 0x17
        /*002a*/ 	.short	(.L_14 - .L_13)
.L_13:
        /*002c*/ 	.word	0x00000000
        /*0030*/ 	.short	0x0000
        /*0032*/ 	.short	0x0000
        /*0034*/ 	.byte	0x00, 0xf5, 0x21, 0x00


	//----- nvinfo : EIATTR_SPARSE_MMA_MASK
	.align		4
.L_14:
        /*0038*/ 	.byte	0x03, 0x50
        /*003a*/ 	.short	0x0000


	//----- nvinfo : EIATTR_MAXREG_COUNT
	.align		4
        /*003c*/ 	.byte	0x03, 0x1b
        /*003e*/ 	.short	0x00ff


	//----- nvinfo : EIATTR_MERCURY_ISA_VERSION
	.align		4
        /*0040*/ 	.byte	0x03, 0x5f
        /*0042*/ 	.short	0x0101


	//----- nvinfo : EIATTR_VRC_CTA_INIT_COUNT
	.align		4
        /*0044*/ 	.byte	0x02, 0x4a
	.zero		1
	.zero		1


	//----- nvinfo : EIATTR_EXIT_INSTR_OFFSETS
	.align		4
        /*0048*/ 	.byte	0x04, 0x1c
        /*004a*/ 	.short	(.L_16 - .L_15)


	//   ....[0]....
.L_15:
        /*004c*/ 	.word	0x000000e0


	//   ....[1]....
        /*0050*/ 	.word	0x00000ee0


	//----- nvinfo : EIATTR_CBANK_PARAM_SIZE
	.align		4
.L_16:
        /*0054*/ 	.byte	0x03, 0x19
        /*0056*/ 	.short	0x0018


	//----- nvinfo : EIATTR_PARAM_CBANK
	.align		4
        /*0058*/ 	.byte	0x04, 0x0a
        /*005a*/ 	.short	(.L_18 - .L_17)
	.align		4
.L_17:
        /*005c*/ 	.word	index@(.nv.constant0._Z5DCSv1PfS_Pi)
        /*0060*/ 	.short	0x0380
        /*0062*/ 	.short	0x0018


	//----- nvinfo : EIATTR_SW_WAR
	.align		4
.L_18:
        /*0064*/ 	.byte	0x04, 0x36
        /*0066*/ 	.short	(.L_20 - .L_19)
.L_19:
        /*0068*/ 	.word	0x00000008
.L_20:


//--------------------- .nv.callgraph             --------------------------
	.section	.nv.callgraph,"",@"SHT_CUDA_CALLGRAPH"
	.align	4
	.sectionentsize	8
	.align		4
        /*0000*/ 	.word	0x00000000
	.align		4
        /*0004*/ 	.word	0xffffffff
	.align		4
        /*0008*/ 	.word	0x00000000
	.align		4
        /*000c*/ 	.word	0xfffffffe
	.align		4
        /*0010*/ 	.word	0x00000000
	.align		4
        /*0014*/ 	.word	0xfffffffd
	.align		4
        /*0018*/ 	.word	0x00000000
	.align		4
        /*001c*/ 	.word	0xfffffffc


//--------------------- .nv.constant3             --------------------------
	.section	.nv.constant3,"a",@progbits
	.align	4
.nv.constant3:
	.type		atominfo,@object
	.size		atominfo,(.L_0 - atominfo)
atominfo:
	.zero		1600
.L_0:


//--------------------- .text._Z5DCSv1PfS_Pi      --------------------------
	.section	.text._Z5DCSv1PfS_Pi,"ax",@progbits
	.align	128
        .global         _Z5DCSv1PfS_Pi
        .type           _Z5DCSv1PfS_Pi,@function
        .size           _Z5DCSv1PfS_Pi,(.L_x_6 - _Z5DCSv1PfS_Pi)
        .other          _Z5DCSv1PfS_Pi,@"STO_CUDA_ENTRY STV_DEFAULT"
_Z5DCSv1PfS_Pi:
.text._Z5DCSv1PfS_Pi:
[----:B------:R-:W-:Y:S08]  /*0000*/  LDC R1, c[0x0][0x37c] ;  /* 0x0000df00ff017b82 */ /* 0x000ff00000000800 */
[----:B------:R-:W0:Y:S01]  /*0010*/  LDC.64 R2, c[0x0][0x390] ;  /* 0x0000e400ff027b82 */ /* 0x000e220000000a00 */
[----:B------:R-:W0:Y:S02]  /*0020*/  LDCU.64 UR22, c[0x0][0x358] ;  /* 0x00006b00ff1677ac */ /* 0x000e240008000a00 */
[----:B0-----:R-:W2:Y:S01]  /*0030*/  LDG.E R0, desc[UR22][R2.64] ;  /* 0x0000001602007981 */ /* 0x001ea2000c1e1900 */
[----:B------:R-:W0:Y:S01]  /*0040*/  LDCU UR4, c[0x0][0x360] ;  /* 0x00006c00ff0477ac */ /* 0x000e220008000800 */
[----:B------:R-:W0:Y:S01]  /*0050*/  S2R R5, SR_CTAID.X ;  /* 0x0000000000057919 */ /* 0x000e220000002500 */
[----:B------:R-:W1:Y:S01]  /*0060*/  LDCU UR5, c[0x0][0x364] ;  /* 0x00006c80ff0577ac */ /* 0x000e620008000800 */
[----:B------:R-:W0:Y:S01]  /*0070*/  S2R R4, SR_TID.X ;  /* 0x0000000000047919 */ /* 0x000e220000002100 */
[----:B------:R-:W1:Y:S01]  /*0080*/  S2R R8, SR_CTAID.Y ;  /* 0x0000000000087919 */ /* 0x000e620000002600 */
[----:B------:R-:W1:Y:S01]  /*0090*/  S2R R7, SR_TID.Y ;  /* 0x0000000000077919 */ /* 0x000e620000002200 */
[----:B0-----:R-:W-:-:S02]  /*00a0*/  IMAD R5, R5, UR4, R4 ;  /* 0x0000000405057c24 */ /* 0x001fc4000f8e0204 */
[----:B-1----:R-:W-:-:S05]  /*00b0*/  IMAD R8, R8, UR5, R7 ;  /* 0x0000000508087c24 */ /* 0x002fca000f8e0207 */
[----:B------:R-:W-:-:S04]  /*00c0*/  VIMNMX R7, PT, PT, R5, R8, !PT ;  /* 0x0000000805077248 */ /* 0x000fc80007fe0100 */
[----:B--2---:R-:W-:-:S13]  /*00d0*/  ISETP.GE.AND P0, PT, R7, R0, PT ;  /* 0x000000000700720c */ /* 0x004fda0003f06270 */
[----:B------:R-:W-:Y:S05]  /*00e0*/  @P0 EXIT ;  /* 0x000000000000094d */ /* 0x000fea0003800000 */
[----:B------:R-:W0:Y:S08]  /*00f0*/  LDC.64 R6, c[0x0][0x388] ;  /* 0x0000e200ff067b82 */ /* 0x000e300000000a00 */
[----:B------:R-:W1:Y:S01]  /*0100*/  LDC.64 R2, c[0x0][0x380] ;  /* 0x0000e000ff027b82 */ /* 0x000e620000000a00 */
[----:B------:R-:W-:Y:S01]  /*0110*/  IMAD R9, R8, 0x64, R5 ;  /* 0x0000006408097824 */ /* 0x000fe200078e0205 */
[----:B0-----:R-:W2:Y:S03]  /*0120*/  LDG.E R10, desc[UR22][R6.64] ;  /* 0x00000016060a7981 */ /* 0x001ea6000c1e1900 */
[----:B-1----:R-:W-:-:S05]  /*0130*/  IMAD.WIDE R2, R9, 0x4, R2 ;  /* 0x0000000409027825 */ /* 0x002fca00078e0202 */
[----:B------:R0:W5:Y:S01]  /*0140*/  LDG.E R4, desc[UR22][R2.64] ;  /* 0x0000001602047981 */ /* 0x000162000c1e1900 */
[C---:B------:R-:W-:Y:S02]  /*0150*/  ISETP.GE.U32.AND P1, PT, R0.reuse, 0x8, PT ;  /* 0x000000080000780c */ /* 0x040fe40003f26070 */
[----:B------:R-:W-:-:S04]  /*0160*/  LOP3.LUT R9, R0, 0x7, RZ, 0xc0, !PT ;  /* 0x0000000700097812 */ /* 0x000fc800078ec0ff */
[----:B------:R-:W-:Y:S01]  /*0170*/  ISETP.NE.AND P0, PT, R9, RZ, PT ;  /* 0x000000ff0900720c */ /* 0x000fe20003f05270 */
[----:B--2---:R-:W1:Y:S02]  /*0180*/  F2I.TRUNC.NTZ R10, R10 ;  /* 0x0000000a000a7305 */ /* 0x004e64000020f100 */
[-C--:B-1----:R-:W-:Y:S02]  /*0190*/  IMAD R11, R5, R10.reuse, RZ ;  /* 0x0000000a050b7224 */ /* 0x082fe400078e02ff */
[----:B------:R-:W-:Y:S02]  /*01a0*/  HFMA2 R5, -RZ, RZ, 0, 0 ;  /* 0x00000000ff057431 */ /* 0x000fe400000001ff */
[----:B------:R-:W-:Y:S01]  /*01b0*/  IMAD R12, R8, R10, RZ ;  /* 0x0000000a080c7224 */ /* 0x000fe200078e02ff */
[----:B------:R-:W-:Y:S02]  /*01c0*/  MOV R8, RZ ;  /* 0x000000ff00087202 */ /* 0x000fe40000000f00 */
[----:B------:R-:W-:-:S02]  /*01d0*/  I2FP.F32.S32 R7, R11 ;  /* 0x0000000b00077245 */ /* 0x000fc40000201400 */
[----:B------:R-:W-:Y:S01]  /*01e0*/  I2FP.F32.S32 R6, R12 ;  /* 0x0000000c00067245 */ /* 0x000fe20000201400 */
[----:B0-----:R-:W-:Y:S06]  /*01f0*/  @!P1 BRA `(.L_x_0) ;  /* 0x0000000400a09947 */ /* 0x001fec0003800000 */
[----:B------:R-:W-:Y:S01]  /*0200*/  LOP3.LUT R5, R0, 0x7ffffff8, RZ, 0xc0, !PT ;  /* 0x7ffffff800057812 */ /* 0x000fe200078ec0ff */
[----:B------:R-:W-:Y:S01]  /*0210*/  UMOV UR24, 0x40 ;  /* 0x0000004000187882 */ /* 0x000fe20000000000 */
[----:B------:R-:W-:Y:S02]  /*0220*/  MOV R8, RZ ;  /* 0x000000ff00087202 */ /* 0x000fe40000000f00 */
[----:B------:R-:W-:-:S07]  /*0230*/  IADD3 R10, PT, PT, -R5, RZ, RZ ;  /* 0x000000ff050a7210 */ /* 0x000fce0007ffe1ff */
.L_x_1:
[----:B------:R-:W0:Y:S01]  /*0240*/  LDCU.64 UR4, c[0x3][UR24+-0x40] ;  /* 0x00fff800180477ac */ /* 0x000e220008000a00 */
[----:B------:R-:W-:Y:S01]  /*0250*/  IADD3 R10, PT, PT, R10, 0x8, RZ ;  /* 0x000000080a0a7810 */ /* 0x000fe20007ffe0ff */
[----:B------:R-:W1:Y:S01]  /*0260*/  LDCU.64 UR8, c[0x3][UR24+-0x30] ;  /* 0x00fffa00180877ac */ /* 0x000e620008000a00 */
[----:B------:R-:W2:Y:S01]  /*0270*/  LDCU.64 UR6, c[0x3][UR24+-0x38] ;  /* 0x00fff900180677ac */ /* 0x000ea20008000a00 */
[----:B------:R-:W3:Y:S01]  /*0280*/  LDCU.64 UR10, c[0x3][UR24+-0x20] ;  /* 0x00fffc00180a77ac */ /* 0x000ee20008000a00 */
[----:B------:R-:W4:Y:S01]  /*0290*/  LDCU.64 UR12, c[0x3][UR24+-0x10] ;  /* 0x00fffe00180c77ac */ /* 0x000f220008000a00 */
[----:B0-----:R-:W-:Y:S01]  /*02a0*/  FADD R12, R6, -UR5 ;  /* 0x80000005060c7e21 */ /* 0x001fe20008000000 */
[C---:B------:R-:W-:Y:S01]  /*02b0*/  FADD R11, R7.reuse, -UR4 ;  /* 0x80000004070b7e21 */ /* 0x040fe20008000000 */
[----:B------:R-:W0:Y:S02]  /*02c0*/  LDCU.64 UR4, c[0x3][UR24+-0x28] ;  /* 0x00fffb00180477ac */ /* 0x000e240008000a00 */
[----:B------:R-:W-:Y:S01]  /*02d0*/  FMUL R12, R12, R12 ;  /* 0x0000000c0c0c7220 */ /* 0x000fe20000400000 */
[----:B-1----:R-:W-:Y:S01]  /*02e0*/  FADD R14, R6, -UR9 ;  /* 0x80000009060e7e21 */ /* 0x002fe20008000000 */
[----:B------:R-:W1:Y:S01]  /*02f0*/  LDCU.64 UR16, c[0x3][UR24+0x10] ;  /* 0x00c00200181077ac */ /* 0x000e620008000a00 */
[----:B------:R-:W-:Y:S01]  /*0300*/  FADD R13, R7, -UR8 ;  /* 0x80000008070d7e21 */ /* 0x000fe20008000000 */
[----:B------:R-:W-:Y:S01]  /*0310*/  FFMA R12, R11, R11, R12 ;  /* 0x0000000b0b0c7223 */ /* 0x000fe2000000000c */
[----:B------:R-:W-:Y:S01]  /*0320*/  FMUL R14, R14, R14 ;  /* 0x0000000e0e0e7220 */ /* 0x000fe20000400000 */
[----:B------:R-:W1:Y:S02]  /*0330*/  LDCU.64 UR14, c[0x3][UR24] ;  /* 0x00c00000180e77ac */ /* 0x000e640008000a00 */
[----:B--2---:R-:W-:Y:S01]  /*0340*/  FADD R12, R12, UR6 ;  /* 0x000000060c0c7e21 */ /* 0x004fe20008000000 */
[----:B---3--:R-:W-:Y:S01]  /*0350*/  FADD R11, R6, -UR11 ;  /* 0x8000000b060b7e21 */ /* 0x008fe20008000000 */
[----:B------:R-:W-:Y:S01]  /*0360*/  FFMA R14, R13, R13, R14 ;  /* 0x0000000d0d0e7223 */ /* 0x000fe2000000000e */
[----:B------:R-:W2:Y:S01]  /*0370*/  LDCU.64 UR18, c[0x3][UR24+0x20] ;  /* 0x00c00400181277ac */ /* 0x000ea20008000a00 */
[----:B------:R-:W-:Y:S01]  /*0380*/  FADD R13, R7, -UR10 ;  /* 0x8000000a070d7e21 */ /* 0x000fe20008000000 */
[----:B------:R-:W-:Y:S01]  /*0390*/  FSETP.GEU.AND P1, PT, |R12|, 1.175494350822287508e-38, PT ;  /* 0x008000000c00780b */ /* 0x000fe20003f2e200 */
[----:B------:R-:W-:Y:S01]  /*03a0*/  FMUL R16, R11, R11 ;  /* 0x0000000b0b107220 */ /* 0x000fe20000400000 */
[----:B------:R-:W3:Y:S01]  /*03b0*/  LDCU.64 UR8, c[0x3][UR24+-0x18] ;  /* 0x00fffd00180877ac */ /* 0x000ee20008000a00 */
[----:B0-----:R-:W-:Y:S01]  /*03c0*/  FADD R11, R14, UR4 ;  /* 0x000000040e0b7e21 */ /* 0x001fe20008000000 */
[C---:B----4-:R-:W-:Y:S01]  /*03d0*/  FADD R17, R6.reuse, -UR13 ;  /* 0x8000000d06117e21 */ /* 0x050fe20008000000 */
[----:B------:R-:W-:Y:S01]  /*03e0*/  FADD R15, R7, -UR12 ;  /* 0x8000000c070f7e21 */ /* 0x000fe20008000000 */
[----:B------:R-:W0:Y:S01]  /*03f0*/  LDCU.64 UR10, c[0x3][UR24+-0x8] ;  /* 0x00ffff00180a77ac */ /* 0x000e220008000a00 */
[----:B------:R-:W-:Y:S01]  /*0400*/  FFMA R16, R13, R13, R16 ;  /* 0x0000000d0d107223 */ /* 0x000fe20000000010 */
[----:B------:R-:W-:Y:S01]  /*0410*/  FSETP.GEU.AND P6, PT, |R11|, 1.175494350822287508e-38, PT ;  /* 0x008000000b00780b */ /* 0x000fe20003fce200 */
[----:B------:R-:W-:Y:S01]  /*0420*/  FMUL R18, R17, R17 ;  /* 0x0000001111127220 */ /* 0x000fe20000400000 */
[----:B------:R-:W4:Y:S01]  /*0430*/  LDCU.64 UR12, c[0x3][UR24+0x8] ;  /* 0x00c00100180c77ac */ /* 0x000f220008000a00 */
[C---:B-1----:R-:W-:Y:S01]  /*0440*/  FADD R13, R6.reuse, -UR17 ;  /* 0x80000011060d7e21 */ /* 0x042fe20008000000 */
[C---:B------:R-:W-:Y:S01]  /*0450*/  FADD R14, R7.reuse, -UR16 ;  /* 0x80000010070e7e21 */ /* 0x040fe20008000000 */
[----:B------:R-:W-:Y:S01]  /*0460*/  FADD R20, R6, -UR15 ;  /* 0x8000000f06147e21 */ /* 0x000fe20008000000 */
[----:B------:R-:W1:Y:S01]  /*0470*/  LDCU.64 UR20, c[0x3][UR24+0x30] ;  /* 0x00c00600181477ac */ /* 0x000e620008000a00 */
[----:B------:R-:W-:Y:S01]  /*0480*/  FADD R19, R7, -UR14 ;  /* 0x8000000e07137e21 */ /* 0x000fe20008000000 */
[----:B------:R-:W-:Y:S01]  /*0490*/  @!P1 FMUL R12, R12, 16777216 ;  /* 0x4b8000000c0c9820 */ /* 0x000fe20000400000 */
[----:B------:R-:W-:Y:S01]  /*04a0*/  FFMA R18, R15, R15, R18 ;  /* 0x0000000f0f127223 */ /* 0x000fe20000000012 */
[----:B------:R-:W1:Y:S01]  /*04b0*/  LDCU.64 UR16, c[0x3][UR24+0x28] ;  /* 0x00c00500181077ac */ /* 0x000e620008000a00 */
[----:B------:R-:W-:Y:S01]  /*04c0*/  FMUL R15, R13, R13 ;  /* 0x0000000d0d0f7220 */ /* 0x000fe20000400000 */
[----:B------:R-:W-:Y:S01]  /*04d0*/  FMUL R20, R20, R20 ;  /* 0x0000001414147220 */ /* 0x000fe20000400000 */
[----:B------:R-:W1:Y:S01]  /*04e0*/  MUFU.RSQ R13, R12 ;  /* 0x0000000c000d7308 */ /* 0x000e620000001400 */
[----:B------:R-:W1:Y:S01]  /*04f0*/  LDCU.64 UR14, c[0x3][UR24+0x18] ;  /* 0x00c00300180e77ac */ /* 0x000e620008000a00 */
[----:B--2---:R-:W-:Y:S01]  /*0500*/  FADD R17, R6, -UR19 ;  /* 0x8000001306117e21 */ /* 0x004fe20008000000 */
[----:B---3--:R-:W-:Y:S01]  /*0510*/  FADD R16, R16, UR8 ;  /* 0x0000000810107e21 */ /* 0x008fe20008000000 */
[----:B------:R-:W-:Y:S01]  /*0520*/  FFMA R15, R14, R14, R15 ;  /* 0x0000000e0e0f7223 */ /* 0x000fe2000000000f */
[----:B------:R-:W-:Y:S01]  /*0530*/  @!P6 FMUL R11, R11, 16777216 ;  /* 0x4b8000000b0be820 */ /* 0x000fe20000400000 */
[----:B------:R-:W-:Y:S01]  /*0540*/  FADD R14, R7, -UR18 ;  /* 0x80000012070e7e21 */ /* 0x000fe20008000000 */
[----:B------:R-:W-:Y:S01]  /*0550*/  FFMA R20, R19, R19, R20 ;  /* 0x0000001313147223 */ /* 0x000fe20000000014 */
[----:B0-----:R-:W-:Y:S01]  /*0560*/  FADD R18, R18, UR10 ;  /* 0x0000000a12127e21 */ /* 0x001fe20008000000 */
[----:B------:R-:W0:Y:S01]  /*0570*/  LDCU.64 UR18, c[0x3][UR24+0x38] ;  /* 0x00c00700181277ac */ /* 0x000e220008000a00 */
[----:B------:R-:W-:Y:S01]  /*0580*/  FMUL R17, R17, R17 ;  /* 0x0000001111117220 */ /* 0x000fe20000400000 */
[----:B------:R-:W-:Y:S01]  /*0590*/  FSETP.GEU.AND P5, PT, |R16|, 1.175494350822287508e-38, PT ;  /* 0x008000001000780b */ /* 0x000fe20003fae200 */
[----:B----4-:R-:W-:Y:S01]  /*05a0*/  FADD R20, R20, UR12 ;  /* 0x0000000c14147e21 */ /* 0x010fe20008000000 */
[----:B------:R-:W-:Y:S01]  /*05b0*/  FSETP.GEU.AND P4, PT, |R18|, 1.175494350822287508e-38, PT ;  /* 0x008000001200780b */ /* 0x000fe20003f8e200 */
[----:B------:R-:W2:Y:S01]  /*05c0*/  MUFU.RSQ R11, R11 ;  /* 0x0000000b000b7308 */ /* 0x000ea20000001400 */
[----:B------:R-:W-:Y:S01]  /*05d0*/  FFMA R17, R14, R14, R17 ;  /* 0x0000000e0e117223 */ /* 0x000fe20000000011 */
[----:B-1----:R-:W-:Y:S01]  /*05e0*/  FADD R19, R6, -UR21 ;  /* 0x8000001506137e21 */ /* 0x002fe20008000000 */
[----:B------:R-:W-:Y:S01]  /*05f0*/  FSETP.GEU.AND P3, PT, |R20|, 1.175494350822287508e-38, PT ;  /* 0x008000001400780b */ /* 0x000fe20003f6e200 */
[----:B------:R-:W-:Y:S01]  /*0600*/  FADD R14, R7, -UR20 ;  /* 0x80000014070e7e21 */ /* 0x000fe20008000000 */
[----:B------:R-:W-:Y:S01]  /*0610*/  FADD R17, R17, UR16 ;  /* 0x0000001011117e21 */ /* 0x000fe20008000000 */
[----:B------:R-:W-:Y:S01]  /*0620*/  FADD R15, R15, UR14 ;  /* 0x0000000e0f0f7e21 */ /* 0x000fe20008000000 */
[----:B------:R-:W-:Y:S01]  /*0630*/  FMUL R19, R19, R19 ;  /* 0x0000001313137220 */ /* 0x000fe20000400000 */
[----:B------:R-:W-:Y:S01]  /*0640*/  @!P1 FMUL R13, R13, 4096 ;  /* 0x458000000d0d9820 */ /* 0x000fe20000400000 */
[----:B------:R-:W-:Y:S01]  /*0650*/  UIADD3 UR24, UPT, UPT, UR24, 0x80, URZ ;  /* 0x0000008018187890 */ /* 0x000fe2000fffe0ff */
[----:B------:R-:W-:Y:S01]  /*0660*/  FSETP.GEU.AND P1, PT, |R17|, 1.175494350822287508e-38, PT ;  /* 0x008000001100780b */ /* 0x000fe20003f2e200 */
[----:B------:R-:W-:Y:S01]  /*0670*/  FFMA R19, R14, R14, R19 ;  /* 0x0000000e0e137223 */ /* 0x000fe20000000013 */
[----:B------:R-:W-:Y:S01]  /*0680*/  FSETP.GEU.AND P2, PT, |R15|, 1.175494350822287508e-38, PT ;  /* 0x008000000f00780b */ /* 0x000fe20003f4e200 */
[----:B------:R-:W-:Y:S01]  /*0690*/  @!P5 FMUL R16, R16, 16777216 ;  /* 0x4b8000001010d820 */ /* 0x000fe20000400000 */
[----:B------:R-:W-:Y:S01]  /*06a0*/  @!P4 FMUL R18, R18, 16777216 ;  /* 0x4b8000001212c820 */ /* 0x000fe20000400000 */
[----:B0-----:R-:W-:Y:S01]  /*06b0*/  FADD R19, R19, UR18 ;  /* 0x0000001213137e21 */ /* 0x001fe20008000000 */
[----:B------:R-:W-:Y:S01]  /*06c0*/  @!P3 FMUL R20, R20, 16777216 ;  /* 0x4b8000001414b820 */ /* 0x000fe20000400000 */
[----:B------:R-:W0:Y:S01]  /*06d0*/  MUFU.RSQ R12, R16 ;  /* 0x00000010000c7308 */ /* 0x000e220000001400 */
[----:B--2---:R-:W-:Y:S01]  /*06e0*/  @!P6 FMUL R11, R11, 4096 ;  /* 0x458000000b0be820 */ /* 0x004fe20000400000 */
[----:B------:R-:W-:Y:S01]  /*06f0*/  FFMA R8, R13, UR7, R8 ;  /* 0x000000070d087c23 */ /* 0x000fe20008000008 */
[----:B------:R-:W-:-:S03]  /*0700*/  FSETP.GEU.AND P6, PT, |R19|, 1.175494350822287508e-38, PT ;  /* 0x008000001300780b */ /* 0x000fc60003fce200 */
[----:B------:R-:W-:Y:S01]  /*0710*/  @!P1 FMUL R17, R17, 16777216 ;  /* 0x4b80000011119820 */ /* 0x000fe20000400000 */
[----:B------:R-:W-:Y:S01]  /*0720*/  FFMA R11, R11, UR5, R8 ;  /* 0x000000050b0b7c23 */ /* 0x000fe20008000008 */
[----:B------:R-:W1:Y:S01]  /*0730*/  MUFU.RSQ R18, R18 ;  /* 0x0000001200127308 */ /* 0x000e620000001400 */
[----:B------:R-:W-:-:S07]  /*0740*/  @!P2 FMUL R15, R15, 16777216 ;  /* 0x4b8000000f0fa820 */ /* 0x000fce0000400000 */
[----:B------:R-:W2:Y:S01]  /*0750*/  MUFU.RSQ R20, R20 ;  /* 0x0000001400147308 */ /* 0x000ea20000001400 */
[----:B------:R-:W-:Y:S01]  /*0760*/  @!P6 FMUL R19, R19, 16777216 ;  /* 0x4b8000001313e820 */ /* 0x000fe20000400000 */
[----:B0-----:R-:W-:-:S04]  /*0770*/  @!P5 FMUL R12, R12, 4096 ;  /* 0x458000000c0cd820 */ /* 0x001fc80000400000 */
[----:B------:R-:W-:Y:S02]  /*0780*/  FFMA R11, R12, UR9, R11 ;  /* 0x000000090c0b7c23 */ /* 0x000fe4000800000b */
[----:B------:R-:W0:Y:S01]  /*0790*/  MUFU.RSQ R8, R17 ;  /* 0x0000001100087308 */ /* 0x000e220000001400 */
[----:B-1----:R-:W-:-:S04]  /*07a0*/  @!P4 FMUL R18, R18, 4096 ;  /* 0x458000001212c820 */ /* 0x002fc80000400000 */
[----:B------:R-:W-:-:S03]  /*07b0*/  FFMA R11, R18, UR11, R11 ;  /* 0x0000000b120b7c23 */ /* 0x000fc6000800000b */
[----:B------:R-:W1:Y:S01]  /*07c0*/  MUFU.RSQ R14, R15 ;  /* 0x0000000f000e7308 */ /* 0x000e620000001400 */
[----:B--2---:R-:W-:-:S04]  /*07d0*/  @!P3 FMUL R20, R20, 4096 ;  /* 0x458000001414b820 */ /* 0x004fc80000400000 */
[----:B------:R-:W-:-:S03]  /*07e0*/  FFMA R11, R20, UR13, R11 ;  /* 0x0000000d140b7c23 */ /* 0x000fc6000800000b */
[----:B------:R-:W2:Y:S01]  /*07f0*/  MUFU.RSQ R13, R19 ;  /* 0x00000013000d7308 */ /* 0x000ea20000001400 */
[----:B0-----:R-:W-:Y:S01]  /*0800*/  @!P1 FMUL R8, R8, 4096 ;  /* 0x4580000008089820 */ /* 0x001fe20000400000 */
[----:B------:R-:W-:Y:S01]  /*0810*/  ISETP.NE.AND P1, PT, R10, RZ, PT ;  /* 0x000000ff0a00720c */ /* 0x000fe20003f25270 */
[----:B-1----:R-:W-:-:S04]  /*0820*/  @!P2 FMUL R14, R14, 4096 ;  /* 0x458000000e0ea820 */ /* 0x002fc80000400000 */
[----:B------:R-:W-:-:S04]  /*0830*/  FFMA R11, R14, UR15, R11 ;  /* 0x0000000f0e0b7c23 */ /* 0x000fc8000800000b */
[----:B------:R-:W-:Y:S01]  /*0840*/  FFMA R8, R8, UR17, R11 ;  /* 0x0000001108087c23 */ /* 0x000fe2000800000b */
[----:B--2---:R-:W-:-:S04]  /*0850*/  @!P6 FMUL R13, R13, 4096 ;  /* 0x458000000d0de820 */ /* 0x004fc80000400000 */
[----:B------:R-:W-:Y:S01]  /*0860*/  FFMA R8, R13, UR19, R8 ;  /* 0x000000130d087c23 */ /* 0x000fe20008000008 */
[----:B------:R-:W-:Y:S06]  /*0870*/  @P1 BRA `(.L_x_1) ;  /* 0xfffffff800701947 */ /* 0x000fec000383ffff */
.L_x_0:
[----:B------:R-:W-:Y:S05]  /*0880*/  @!P0 BRA `(.L_x_2) ;  /* 0x00000004008c8947 */ /* 0x000fea0003800000 */
[----:B------:R-:W-:Y:S02]  /*0890*/  ISETP.GE.U32.AND P0, PT, R9, 0x4, PT ;  /* 0x000000040900780c */ /* 0x000fe40003f06070 */
[----:B------:R-:W-:-:S04]  /*08a0*/  LOP3.LUT R25, R0, 0x3, RZ, 0xc0, !PT ;  /* 0x0000000300197812 */ /* 0x000fc800078ec0ff */
[----:B------:R-:W-:-:S07]  /*08b0*/  ISETP.NE.AND P4, PT, R25, RZ, PT ;  /* 0x000000ff1900720c */ /* 0x000fce0003f85270 */
[----:B------:R-:W-:Y:S06]  /*08c0*/  @!P0 BRA `(.L_x_3) ;  /* 0x0000000000c88947 */ /* 0x000fec0003800000 */
[C---:B------:R-:W-:Y:S02]  /*08d0*/  SHF.L.U32 R24, R5.reuse, 0x4, RZ ;  /* 0x0000000405187819 */ /* 0x040fe400000006ff */
[----:B------:R-:W-:Y:S02]  /*08e0*/  IADD3 R5, PT, PT, R5, 0x4, RZ ;  /* 0x0000000405057810 */ /* 0x000fe40007ffe0ff */
[----:B------:R-:W0:Y:S08]  /*08f0*/  LDC.64 R20, c[0x3][R24] ;  /* 0x00c0000018147b82 */ /* 0x000e300000000a00 */
[----:B------:R-:W1:Y:S08]  /*0900*/  LDC.64 R10, c[0x3][R24+0x10] ;  /* 0x00c00400180a7b82 */ /* 0x000e700000000a00 */
[----:B------:R-:W2:Y:S08]  /*0910*/  LDC.64 R12, c[0x3][R24+0x20] ;  /* 0x00c00800180c7b82 */ /* 0x000eb00000000a00 */
[----:B------:R-:W3:Y:S01]  /*0920*/  LDC.64 R14, c[0x3][R24+0x8] ;  /* 0x00c00200180e7b82 */ /* 0x000ee20000000a00 */
[----:B0-----:R-:W-:Y:S01]  /*0930*/  FADD R21, R6, -R21 ;  /* 0x8000001506157221 */ /* 0x001fe20000000000 */
[----:B------:R-:W-:-:S03]  /*0940*/  FADD R9, R7, -R20 ;  /* 0x8000001407097221 */ /* 0x000fc60000000000 */
[----:B------:R-:W-:-:S03]  /*0950*/  FMUL R22, R21, R21 ;  /* 0x0000001515167220 */ /* 0x000fc60000400000 */
[----:B------:R-:W0:Y:S01]  /*0960*/  LDC.64 R18, c[0x3][R24+0x30] ;  /* 0x00c00c0018127b82 */ /* 0x000e220000000a00 */
[----:B------:R-:W-:Y:S01]  /*0970*/  FFMA R9, R9, R9, R22 ;  /* 0x0000000909097223 */ /* 0x000fe20000000016 */
[----:B-1----:R-:W-:Y:S01]  /*0980*/  FADD R11, R6, -R11 ;  /* 0x8000000b060b7221 */ /* 0x002fe20000000000 */
[----:B------:R-:W-:-:S03]  /*0990*/  FADD R10, R7, -R10 ;  /* 0x8000000a070a7221 */ /* 0x000fc60000000000 */
[----:B------:R-:W-:Y:S02]  /*09a0*/  FMUL R11, R11, R11 ;  /* 0x0000000b0b0b7220 */ /* 0x000fe40000400000 */
[----:B------:R-:W1:Y:S01]  /*09b0*/  LDC.64 R16, c[0x3][R24+0x18] ;  /* 0x00c0060018107b82 */ /* 0x000e620000000a00 */
[----:B--2---:R-:W-:Y:S01]  /*09c0*/  FADD R13, R6, -R13 ;  /* 0x8000000d060d7221 */ /* 0x004fe20000000000 */
[----:B------:R-:W-:Y:S01]  /*09d0*/  FFMA R11, R10, R10, R11 ;  /* 0x0000000a0a0b7223 */ /* 0x000fe2000000000b */
[----:B------:R-:W-:Y:S02]  /*09e0*/  FADD R12, R7, -R12 ;  /* 0x8000000c070c7221 */ /* 0x000fe40000000000 */
[----:B------:R-:W-:-:S03]  /*09f0*/  FMUL R13, R13, R13 ;  /* 0x0000000d0d0d7220 */ /* 0x000fc60000400000 */
[----:B------:R-:W2:Y:S01]  /*0a00*/  LDC.64 R20, c[0x3][R24+0x28] ;  /* 0x00c00a0018147b82 */ /* 0x000ea20000000a00 */
[----:B---3--:R-:W-:Y:S01]  /*0a10*/  FADD R9, R9, R14 ;  /* 0x0000000e09097221 */ /* 0x008fe20000000000 */
[----:B------:R-:W-:-:S04]  /*0a20*/  FFMA R13, R12, R12, R13 ;  /* 0x0000000c0c0d7223 */ /* 0x000fc8000000000d */
[----:B------:R-:W-:Y:S02]  /*0a30*/  FSETP.GEU.AND P0, PT, |R9|, 1.175494350822287508e-38, PT ;  /* 0x008000000900780b */ /* 0x000fe40003f0e200 */
[----:B------:R-:W3:Y:S01]  /*0a40*/  LDC.64 R22, c[0x3][R24+0x38] ;  /* 0x00c00e0018167b82 */ /* 0x000ee20000000a00 */
[----:B0-----:R-:W-:Y:S01]  /*0a50*/  FADD R19, R6, -R19 ;  /* 0x8000001306137221 */ /* 0x001fe20000000000 */
[----:B------:R-:W-:-:S03]  /*0a60*/  FADD R18, R7, -R18 ;  /* 0x8000001207127221 */ /* 0x000fc60000000000 */
[----:B------:R-:W-:Y:S01]  /*0a70*/  FMUL R19, R19, R19 ;  /* 0x0000001313137220 */ /* 0x000fe20000400000 */
[----:B-1----:R-:W-:-:S03]  /*0a80*/  FADD R11, R11, R16 ;  /* 0x000000100b0b7221 */ /* 0x002fc60000000000 */
[----:B------:R-:W-:Y:S02]  /*0a90*/  FFMA R19, R18, R18, R19 ;  /* 0x0000001212137223 */ /* 0x000fe40000000013 */
[----:B------:R-:W-:Y:S01]  /*0aa0*/  @!P0 FMUL R9, R9, 16777216 ;  /* 0x4b80000009098820 */ /* 0x000fe20000400000 */
[----:B------:R-:W-:-:S03]  /*0ab0*/  FSETP.GEU.AND P1, PT, |R11|, 1.175494350822287508e-38, PT ;  /* 0x008000000b00780b */ /* 0x000fc60003f2e200 */
[----:B------:R-:W0:Y:S01]  /*0ac0*/  MUFU.RSQ R10, R9 ;  /* 0x00000009000a7308 */ /* 0x000e220000001400 */
[----:B--2---:R-:W-:-:S05]  /*0ad0*/  FADD R13, R13, R20 ;  /* 0x000000140d0d7221 */ /* 0x004fca0000000000 */
[----:B------:R-:W-:Y:S01]  /*0ae0*/  FSETP.GEU.AND P2, PT, |R13|, 1.175494350822287508e-38, PT ;  /* 0x008000000d00780b */ /* 0x000fe20003f4e200 */
[----:B---3--:R-:W-:-:S03]  /*0af0*/  FADD R19, R19, R22 ;  /* 0x0000001613137221 */ /* 0x008fc60000000000 */
[----:B------:R-:W-:Y:S02]  /*0b00*/  @!P1 FMUL R11, R11, 16777216 ;  /* 0x4b8000000b0b9820 */ /* 0x000fe40000400000 */
[----:B------:R-:W-:Y:S02]  /*0b10*/  FSETP.GEU.AND P3, PT, |R19|, 1.175494350822287508e-38, PT ;  /* 0x008000001300780b */ /* 0x000fe40003f6e200 */
[----:B------:R-:W1:Y:S01]  /*0b20*/  MUFU.RSQ R12, R11 ;  /* 0x0000000b000c7308 */ /* 0x000e620000001400 */
[----:B0-----:R-:W-:-:S04]  /*0b30*/  @!P0 FMUL R10, R10, 4096 ;  /* 0x458000000a0a8820 */ /* 0x001fc80000400000 */
[----:B------:R-:W-:Y:S01]  /*0b40*/  @!P2 FMUL R13, R13, 16777216 ;  /* 0x4b8000000d0da820 */ /* 0x000fe20000400000 */
[----:B------:R-:W-:-:S03]  /*0b50*/  FFMA R8, R15, R10, R8 ;  /* 0x0000000a0f087223 */ /* 0x000fc60000000008 */
[----:B------:R-:W0:Y:S02]  /*0b60*/  MUFU.RSQ R14, R13 ;  /* 0x0000000d000e7308 */ /* 0x000e240000001400 */
[----:B------:R-:W-:-:S06]  /*0b70*/  @!P3 FMUL R19, R19, 16777216 ;  /* 0x4b8000001313b820 */ /* 0x000fcc0000400000 */
[----:B------:R-:W2:Y:S01]  /*0b80*/  MUFU.RSQ R16, R19 ;  /* 0x0000001300107308 */ /* 0x000ea20000001400 */
[----:B-1----:R-:W-:-:S04]  /*0b90*/  @!P1 FMUL R12, R12, 4096 ;  /* 0x458000000c0c9820 */ /* 0x002fc80000400000 */
[----:B------:R-:W-:Y:S01]  /*0ba0*/  FFMA R8, R17, R12, R8 ;  /* 0x0000000c11087223 */ /* 0x000fe20000000008 */
[----:B0-----:R-:W-:-:S04]  /*0bb0*/  @!P2 FMUL R14, R14, 4096 ;  /* 0x458000000e0ea820 */ /* 0x001fc80000400000 */
[----:B------:R-:W-:Y:S01]  /*0bc0*/  FFMA R8, R21, R14, R8 ;  /* 0x0000000e15087223 */ /* 0x000fe20000000008 */
[----:B--2---:R-:W-:-:S04]  /*0bd0*/  @!P3 FMUL R16, R16, 4096 ;  /* 0x458000001010b820 */ /* 0x004fc80000400000 */
[----:B------:R-:W-:-:S07]  /*0be0*/  FFMA R8, R23, R16, R8 ;  /* 0x0000001017087223 */ /* 0x000fce0000000008 */
.L_x_3:
[----:B------:R-:W-:Y:S05]  /*0bf0*/  @!P4 BRA `(.L_x_2) ;  /* 0x0000000000b0c947 */ /* 0x000fea0003800000 */
[----:B------:R-:W-:Y:S02]  /*0c00*/  ISETP.NE.AND P0, PT, R25, 0x1, PT ;  /* 0x000000011900780c */ /* 0x000fe40003f05270 */
[----:B------:R-:W-:-:S04]  /*0c10*/  LOP3.LUT R0, R0, 0x1, RZ, 0xc0, !PT ;  /* 0x0000000100007812 */ /* 0x000fc800078ec0ff */
[----:B------:R-:W-:-:S07]  /*0c20*/  ISETP.NE.U32.AND P1, PT, R0, 0x1, PT ;  /* 0x000000010000780c */ /* 0x000fce0003f25070 */
        /* <DEDUP_REMOVED lines=9> */
[----:B------:R-:W-:Y:S01]  /*0cc0*/  FMUL R17, R17, R17 ;  /* 0x0000001111117220 */ /* 0x000fe20000400000 */
[----:B-1----:R-:W-:Y:S01]  /*0cd0*/  FADD R15, R6, -R15 ;  /* 0x8000000f060f7221 */ /* 0x002fe20000000000 */
[----:B------:R-:W-:Y:S02]  /*0ce0*/  FADD R14, R7, -R14 ;  /* 0x8000000e070e7221 */ /* 0x000fe40000000000 */
[----:B------:R-:W-:Y:S01]  /*0cf0*/  FFMA R17, R16, R16, R17 ;  /* 0x0000001010117223 */ /* 0x000fe20000000011 */
[----:B------:R-:W-:-:S04]  /*0d00*/  FMUL R15, R15, R15 ;  /* 0x0000000f0f0f7220 */ /* 0x000fc80000400000 */
[----:B------:R-:W-:Y:S01]  /*0d10*/  FFMA R15, R14, R14, R15 ;  /* 0x0000000e0e0f7223 */ /* 0x000fe2000000000f */
[----:B--2---:R-:W-:-:S05]  /*0d20*/  FADD R10, R17, R10 ;  /* 0x0000000a110a7221 */ /* 0x004fca0000000000 */
[----:B------:R-:W-:Y:S01]  /*0d30*/  FSETP.GEU.AND P0, PT, |R10|, 1.175494350822287508e-38, PT ;  /* 0x008000000a00780b */ /* 0x000fe20003f0e200 */
[----:B---3--:R-:W-:-:S05]  /*0d40*/  FADD R12, R15, R12 ;  /* 0x0000000c0f0c7221 */ /* 0x008fca0000000000 */
[----:B------:R-:W-:-:S07]  /*0d50*/  FSETP.GEU.AND P2, PT, |R12|, 1.175494350822287508e-38, PT ;  /* 0x008000000c00780b */ /* 0x000fce0003f4e200 */
[----:B------:R-:W-:-:S04]  /*0d60*/  @!P0 FMUL R10, R10, 16777216 ;  /* 0x4b8000000a0a8820 */ /* 0x000fc80000400000 */
[----:B------:R-:W0:Y:S02]  /*0d70*/  MUFU.RSQ R0, R10 ;  /* 0x0000000a00007308 */ /* 0x000e240000001400 */
[----:B------:R-:W-:-:S06]  /*0d80*/  @!P2 FMUL R12, R12, 16777216 ;  /* 0x4b8000000c0ca820 */ /* 0x000fcc0000400000 */
[----:B------:R-:W1:Y:S01]  /*0d90*/  MUFU.RSQ R9, R12 ;  /* 0x0000000c00097308 */ /* 0x000e620000001400 */
[----:B0-----:R-:W-:-:S04]  /*0da0*/  @!P0 FMUL R0, R0, 4096 ;  /* 0x4580000000008820 */ /* 0x001fc80000400000 */
[----:B------:R-:W-:Y:S01]  /*0db0*/  FFMA R8, R11, R0, R8 ;  /* 0x000000000b087223 */ /* 0x000fe20000000008 */
[----:B-1----:R-:W-:-:S04]  /*0dc0*/  @!P2 FMUL R9, R9, 4096 ;  /* 0x458000000909a820 */ /* 0x002fc80000400000 */
[----:B------:R-:W-:-:S07]  /*0dd0*/  FFMA R8, R13, R9, R8 ;  /* 0x000000090d087223 */ /* 0x000fce0000000008 */
.L_x_4:
[----:B------:R-:W-:Y:S05]  /*0de0*/  @P1 BRA `(.L_x_2) ;  /* 0x0000000000341947 */ /* 0x000fea0003800000 */
[----:B------:R-:W-:-:S04]  /*0df0*/  SHF.L.U32 R5, R5, 0x4, RZ ;  /* 0x0000000405057819 */ /* 0x000fc800000006ff */
[----:B------:R-:W0:Y:S08]  /*0e00*/  LDC.64 R10, c[0x3][R5] ;  /* 0x00c00000050a7b82 */ /* 0x000e300000000a00 */
[----:B------:R-:W1:Y:S01]  /*0e10*/  LDC.64 R12, c[0x3][R5+0x8] ;  /* 0x00c00200050c7b82 */ /* 0x000e620000000a00 */
[----:B0-----:R-:W-:Y:S01]  /*0e20*/  FADD R11, R6, -R11 ;  /* 0x8000000b060b7221 */ /* 0x001fe20000000000 */
[----:B------:R-:W-:-:S03]  /*0e30*/  FADD R10, R7, -R10 ;  /* 0x8000000a070a7221 */ /* 0x000fc60000000000 */
[----:B------:R-:W-:-:S04]  /*0e40*/  FMUL R11, R11, R11 ;  /* 0x0000000b0b0b7220 */ /* 0x000fc80000400000 */
[----:B------:R-:W-:-:S04]  /*0e50*/  FFMA R11, R10, R10, R11 ;  /* 0x0000000a0a0b7223 */ /* 0x000fc8000000000b */
[----:B-1----:R-:W-:-:S05]  /*0e60*/  FADD R11, R11, R12 ;  /* 0x0000000c0b0b7221 */ /* 0x002fca0000000000 */
[----:B------:R-:W-:-:S13]  /*0e70*/  FSETP.GEU.AND P0, PT, |R11|, 1.175494350822287508e-38, PT ;  /* 0x008000000b00780b */ /* 0x000fda0003f0e200 */
[----:B------:R-:W-:-:S04]  /*0e80*/  @!P0 FMUL R11, R11, 16777216 ;  /* 0x4b8000000b0b8820 */ /* 0x000fc80000400000 */
[----:B------:R-:W0:Y:S02]  /*0e90*/  MUFU.RSQ R0, R11 ;  /* 0x0000000b00007308 */ /* 0x000e240000001400 */
[----:B0-----:R-:W-:-:S04]  /*0ea0*/  @!P0 FMUL R0, R0, 4096 ;  /* 0x4580000000008820 */ /* 0x001fc80000400000 */
[----:B------:R-:W-:-:S07]  /*0eb0*/  FFMA R8, R13, R0, R8 ;  /* 0x000000000d087223 */ /* 0x000fce0000000008 */
.L_x_2:
[----:B-----5:R-:W-:-:S05]  /*0ec0*/  FADD R5, R4, R8 ;  /* 0x0000000804057221 */ /* 0x020fca0000000000 */
[----:B------:R-:W-:Y:S01]  /*0ed0*/  STG.E desc[UR22][R2.64], R5 ;  /* 0x0000000502007986 */ /* 0x000fe2000c101916 */
[----:B------:R-:W-:Y:S05]  /*0ee0*/  EXIT ;  /* 0x000000000000794d */ /* 0x000fea0003800000 */
.L_x_5:
[----:B------:R-:W-:-:S00]  /*0ef0*/  BRA `(.L_x_5) ;  /* 0xfffffffc00fc7947 */ /* 0x000fc0000383ffff */
[----:B------:R-:W-:-:S00]  /*0f00*/  NOP ;  /* 0x0000000000007918 */ /* 0x000fc00000000000 */
[----:B------:R-:W-:-:S00]  /*0f10*/  NOP ;  /* 0x0000000000007918 */ /* 0x000fc00000000000 */
[----:B------:R-:W-:-:S00]  /*0f20*/  NOP ;  /* 0x0000000000007918 */ /* 0x000fc00000000000 */
[----:B------:R-:W-:-:S00]  /*0f30*/  NOP ;  /* 0x0000000000007918 */ /* 0x000fc00000000000 */
[----:B------:R-:W-:-:S00]  /*0f40*/  NOP ;  /* 0x0000000000007918 */ /* 0x000fc00000000000 */
[----:B------:R-:W-:-:S00]  /*0f50*/  NOP ;  /* 0x0000000000007918 */ /* 0x000fc00000000000 */
[----:B------:R-:W-:-:S00]  /*0f60*/  NOP ;  /* 0x0000000000007918 */ /* 0x000fc00000000000 */
[----:B------:R-:W-:-:S00]  /*0f70*/  NOP ;  /* 0x0000000000007918 */ /* 0x000fc00000000000 */
.L_x_6:


//--------------------- .nv.shared.reserved.0     --------------------------
	.section	.nv.shared.reserved.0,"aw",@nobits
	.weak		__nv_reservedSMEM_offset_0_alias
	.size		__nv_reservedSMEM_offset_0_alias, 0, 64
	.other		__nv_reservedSMEM_offset_0_alias,@"STO_CUDA_RESERVED_SHARED STV_DEFAULT"
__nv_reservedSMEM_offset_0_alias:
	.zero		0
	.zero		64


//--------------------- .nv.constant0._Z5DCSv1PfS_Pi --------------------------
	.section	.nv.constant0._Z5DCSv1PfS_Pi,"a",@progbits
	.sectionflags	@""
	.align	4
.nv.constant0._Z5DCSv1PfS_Pi:
	.zero		920


//--------------------- SYMBOLS --------------------------

	.type		.nv.reservedSmem.offset0,@object
	.size		.nv.reservedSmem.offset0,0x4
